//
// Generated by NVIDIA NVVM Compiler
//
// Compiler Build ID: CL-36424714
// Cuda compilation tools, release 13.0, V13.0.88
// Based on NVVM 20.0.0
//

.version 9.0
.target sm_100
.address_size 64

	// .globl	_Z7fun_gpuPfS_if
.const .align 2 .b8 weight_1_half_d[64];
.const .align 4 .b8 weight_2_half_d[32];
.const .align 2 .b8 bias_1_half_d[16];
// _ZZ7fun_gpuPfS_ifE15weight_1_shared has been demoted
// _ZZ7fun_gpuPfS_ifE13bias_1_shared has been demoted
// _ZZ7fun_gpuPfS_ifE10neuron_out has been demoted

.visible .entry _Z7fun_gpuPfS_if(
	.param .u64 .ptr .align 1 _Z7fun_gpuPfS_if_param_0,
	.param .u64 .ptr .align 1 _Z7fun_gpuPfS_if_param_1,
	.param .u32 _Z7fun_gpuPfS_if_param_2,
	.param .f32 _Z7fun_gpuPfS_if_param_3
)
{
	.reg .pred 	%p<12>;
	.reg .b16 	%rs<51>;
	.reg .b32 	%r<118>;
	.reg .b32 	%f<12>;
	.reg .b64 	%rd<15>;
	.reg .b64 	%fd<7>;
	// demoted variable
	.shared .align 2 .b8 _ZZ7fun_gpuPfS_ifE15weight_1_shared[256];
	// demoted variable
	.shared .align 2 .b8 _ZZ7fun_gpuPfS_ifE13bias_1_shared[512];
	// demoted variable
	.shared .align 2 .b8 _ZZ7fun_gpuPfS_ifE10neuron_out[8192];
	ld.param.u64 	%rd1, [_Z7fun_gpuPfS_if_param_0];
	ld.param.u64 	%rd2, [_Z7fun_gpuPfS_if_param_1];
	ld.param.u32 	%r5, [_Z7fun_gpuPfS_if_param_2];
	mov.u32 	%r1, %tid.x;
	mov.f32 	%f1, 0fC1184F22;
	mov.f32 	%f2, 0fC113BBD8;
	// begin inline asm
	{ cvt.rn.f16x2.f32 %r6, %f2, %f1; }

	// end inline asm
	setp.gt.u32 	%p1, %r1, 31;
	@%p1 bra 	$L__BB0_2;
	shl.b32 	%r10, %r1, 1;
	mov.u32 	%r11, _ZZ7fun_gpuPfS_ifE15weight_1_shared;
	add.s32 	%r12, %r11, %r10;
	mul.wide.u32 	%rd3, %r1, 2;
	mov.u64 	%rd4, weight_1_half_d;
	add.s64 	%rd5, %rd4, %rd3;
	ld.const.u16 	%rs2, [%rd5];
	st.shared.u16 	[%r12], %rs2;
	bra.uni 	$L__BB0_4;
$L__BB0_2:
	setp.gt.u32 	%p2, %r1, 127;
	@%p2 bra 	$L__BB0_4;
	shl.b32 	%r7, %r1, 1;
	mov.u32 	%r8, _ZZ7fun_gpuPfS_ifE15weight_1_shared;
	add.s32 	%r9, %r8, %r7;
	mov.f64 	%fd1, 0d0000000000000000;
	// begin inline asm
	{  cvt.rn.f16.f64 %rs1, %fd1;}

	// end inline asm
	st.shared.u16 	[%r9], %rs1;
$L__BB0_4:
	shr.u32 	%r73, %r1, 5;
	shl.b32 	%r74, %r1, 1;
	mov.u32 	%r75, _ZZ7fun_gpuPfS_ifE13bias_1_shared;
	add.s32 	%r76, %r75, %r74;
	mul.wide.u32 	%rd6, %r73, 2;
	mov.u64 	%rd7, bias_1_half_d;
	add.s64 	%rd8, %rd7, %rd6;
	ld.const.u16 	%rs40, [%rd8];
	st.shared.u16 	[%r76], %rs40;
	mov.f64 	%fd2, 0d0000000000000000;
	// begin inline asm
	{  cvt.rn.f16.f64 %rs3, %fd2;}

	// end inline asm
	mov.u32 	%r77, _ZZ7fun_gpuPfS_ifE10neuron_out;
	add.s32 	%r78, %r77, %r74;
	st.shared.u16 	[%r78], %rs3;
	st.shared.u16 	[%r78+512], %rs3;
	st.shared.u16 	[%r78+1024], %rs3;
	st.shared.u16 	[%r78+1536], %rs3;
	st.shared.u16 	[%r78+2048], %rs3;
	st.shared.u16 	[%r78+2560], %rs3;
	st.shared.u16 	[%r78+3072], %rs3;
	st.shared.u16 	[%r78+3584], %rs3;
	st.shared.u16 	[%r78+4096], %rs3;
	st.shared.u16 	[%r78+4608], %rs3;
	st.shared.u16 	[%r78+5120], %rs3;
	st.shared.u16 	[%r78+5632], %rs3;
	st.shared.u16 	[%r78+6144], %rs3;
	st.shared.u16 	[%r78+6656], %rs3;
	st.shared.u16 	[%r78+7168], %rs3;
	st.shared.u16 	[%r78+7680], %rs3;
	bar.sync 	0;
	shl.b32 	%r79, %r73, 10;
	add.s32 	%r80, %r77, %r79;
	and.b32  	%r81, %r74, 62;
	add.s32 	%r82, %r80, %r81;
	mov.u32 	%r83, %ctaid.x;
	mov.u32 	%r84, %ntid.x;
	mad.lo.s32 	%r85, %r84, %r83, %r1;
	shl.b32 	%r3, %r85, 1;
	cvta.to.global.u64 	%rd9, %rd1;
	mul.wide.s32 	%rd10, %r3, 4;
	add.s64 	%rd11, %rd9, %rd10;
	ld.global.f32 	%f3, [%rd11];
	// begin inline asm
	{  cvt.rn.f16.f32 %rs4, %f3;}

	// end inline asm
	st.shared.u16 	[%r82], %rs4;
	ld.global.f32 	%f4, [%rd11+4];
	// begin inline asm
	{  cvt.rn.f16.f32 %rs5, %f4;}

	// end inline asm
	st.shared.u16 	[%r82+64], %rs5;
	st.shared.u16 	[%r82+128], %rs5;
	ld.global.f32 	%f5, [%rd11+8];
	// begin inline asm
	{  cvt.rn.f16.f32 %rs6, %f5;}

	// end inline asm
	st.shared.u16 	[%r82+192], %rs6;
	mov.b32 	%r86, 32;
	wmma.load.a.sync.aligned.col.m32n8k16.shared.f16 	{%r87, %r88, %r89, %r90, %r91, %r92, %r93, %r94}, [%r80], %r86;
	mov.u32 	%r95, _ZZ7fun_gpuPfS_ifE15weight_1_shared;
	mov.b32 	%r96, 8;
	wmma.load.b.sync.aligned.row.m32n8k16.shared.f16 	{%r97, %r98, %r99, %r100, %r101, %r102, %r103, %r104}, [%r95], %r96;
	wmma.load.c.sync.aligned.col.m32n8k16.shared.f16 	{%r105, %r106, %r107, %r108}, [%r75], %r86;
	wmma.mma.sync.aligned.col.row.m32n8k16.f16.f16 {%r109, %r110, %r111, %r112}, {%r87, %r88, %r89, %r90, %r91, %r92, %r93, %r94}, {%r97, %r98, %r99, %r100, %r101, %r102, %r103, %r104}, {%r105, %r106, %r107, %r108};
	mov.f32 	%f7, 0f00000000;
	// begin inline asm
	{  cvt.rn.f16.f32 %rs7, %f7;}

	// end inline asm
	mov.b32 	{%rs9, %rs12}, %r109;
	// begin inline asm
	{ .reg .pred __$temp3;
  setp.gt.f16  __$temp3, %rs9, %rs7;
  selp.u16 %rs8, 1, 0, __$temp3;}
	// end inline asm
	setp.eq.s16 	%p3, %rs8, 0;
	selp.b16 	%rs41, %rs7, %rs9, %p3;
	// begin inline asm
	{ .reg .pred __$temp3;
  setp.gt.f16  __$temp3, %rs12, %rs7;
  selp.u16 %rs11, 1, 0, __$temp3;}
	// end inline asm
	setp.eq.s16 	%p4, %rs11, 0;
	selp.b16 	%rs42, %rs7, %rs12, %p4;
	mov.b32 	%r113, {%rs41, %rs42};
	mov.b32 	{%rs15, %rs18}, %r110;
	// begin inline asm
	{ .reg .pred __$temp3;
  setp.gt.f16  __$temp3, %rs15, %rs7;
  selp.u16 %rs14, 1, 0, __$temp3;}
	// end inline asm
	setp.eq.s16 	%p5, %rs14, 0;
	selp.b16 	%rs43, %rs7, %rs15, %p5;
	// begin inline asm
	{ .reg .pred __$temp3;
  setp.gt.f16  __$temp3, %rs18, %rs7;
  selp.u16 %rs17, 1, 0, __$temp3;}
	// end inline asm
	setp.eq.s16 	%p6, %rs17, 0;
	selp.b16 	%rs44, %rs7, %rs18, %p6;
	mov.b32 	%r114, {%rs43, %rs44};
	mov.b32 	{%rs21, %rs24}, %r111;
	// begin inline asm
	{ .reg .pred __$temp3;
  setp.gt.f16  __$temp3, %rs21, %rs7;
  selp.u16 %rs20, 1, 0, __$temp3;}
	// end inline asm
	setp.eq.s16 	%p7, %rs20, 0;
	selp.b16 	%rs45, %rs7, %rs21, %p7;
	// begin inline asm
	{ .reg .pred __$temp3;
  setp.gt.f16  __$temp3, %rs24, %rs7;
  selp.u16 %rs23, 1, 0, __$temp3;}
	// end inline asm
	setp.eq.s16 	%p8, %rs23, 0;
	selp.b16 	%rs46, %rs7, %rs24, %p8;
	mov.b32 	%r115, {%rs45, %rs46};
	mov.b32 	{%rs27, %rs30}, %r112;
	// begin inline asm
	{ .reg .pred __$temp3;
  setp.gt.f16  __$temp3, %rs27, %rs7;
  selp.u16 %rs26, 1, 0, __$temp3;}
	// end inline asm
	setp.eq.s16 	%p9, %rs26, 0;
	selp.b16 	%rs47, %rs7, %rs27, %p9;
	// begin inline asm
	{ .reg .pred __$temp3;
  setp.gt.f16  __$temp3, %rs30, %rs7;
  selp.u16 %rs29, 1, 0, __$temp3;}
	// end inline asm
	setp.eq.s16 	%p10, %rs29, 0;
	selp.b16 	%rs48, %rs7, %rs30, %p10;
	mov.b32 	%r116, {%rs47, %rs48};
	wmma.store.d.sync.aligned.col.m32n8k16.shared.f16 	[%r80], {%r113, %r114, %r115, %r116}, %r86;
	// begin inline asm
	{.reg .f16 low;
  cvt.rn.f16.f32 low, %f7;
  mov.b32 %r13, {low,low};}

	// end inline asm
	ld.shared.u16 	%rs32, [%r82];
	// begin inline asm
	{  mov.b32 %r14, {%rs32,%rs32};}

	// end inline asm
	ld.const.u32 	%r17, [weight_2_half_d];
	// begin inline asm
	{mul.f16x2 %r15,%r14,%r17;
}
	// end inline asm
	// begin inline asm
	{add.f16x2 %r18,%r13,%r15;
}
	// end inline asm
	ld.shared.u16 	%rs33, [%r82+64];
	// begin inline asm
	{  mov.b32 %r21, {%rs33,%rs33};}

	// end inline asm
	ld.const.u32 	%r24, [weight_2_half_d+4];
	// begin inline asm
	{mul.f16x2 %r22,%r21,%r24;
}
	// end inline asm
	// begin inline asm
	{add.f16x2 %r25,%r18,%r22;
}
	// end inline asm
	ld.shared.u16 	%rs34, [%r82+128];
	// begin inline asm
	{  mov.b32 %r28, {%rs34,%rs34};}

	// end inline asm
	ld.const.u32 	%r31, [weight_2_half_d+8];
	// begin inline asm
	{mul.f16x2 %r29,%r28,%r31;
}
	// end inline asm
	// begin inline asm
	{add.f16x2 %r32,%r25,%r29;
}
	// end inline asm
	ld.shared.u16 	%rs35, [%r82+192];
	// begin inline asm
	{  mov.b32 %r35, {%rs35,%rs35};}

	// end inline asm
	ld.const.u32 	%r38, [weight_2_half_d+12];
	// begin inline asm
	{mul.f16x2 %r36,%r35,%r38;
}
	// end inline asm
	// begin inline asm
	{add.f16x2 %r39,%r32,%r36;
}
	// end inline asm
	ld.shared.u16 	%rs36, [%r82+256];
	// begin inline asm
	{  mov.b32 %r42, {%rs36,%rs36};}

	// end inline asm
	ld.const.u32 	%r45, [weight_2_half_d+16];
	// begin inline asm
	{mul.f16x2 %r43,%r42,%r45;
}
	// end inline asm
	// begin inline asm
	{add.f16x2 %r46,%r39,%r43;
}
	// end inline asm
	ld.shared.u16 	%rs37, [%r82+320];
	// begin inline asm
	{  mov.b32 %r49, {%rs37,%rs37};}

	// end inline asm
	ld.const.u32 	%r52, [weight_2_half_d+20];
	// begin inline asm
	{mul.f16x2 %r50,%r49,%r52;
}
	// end inline asm
	// begin inline asm
	{add.f16x2 %r53,%r46,%r50;
}
	// end inline asm
	ld.shared.u16 	%rs38, [%r82+384];
	// begin inline asm
	{  mov.b32 %r56, {%rs38,%rs38};}

	// end inline asm
	ld.const.u32 	%r59, [weight_2_half_d+24];
	// begin inline asm
	{mul.f16x2 %r57,%r56,%r59;
}
	// end inline asm
	// begin inline asm
	{add.f16x2 %r60,%r53,%r57;
}
	// end inline asm
	ld.shared.u16 	%rs39, [%r82+448];
	// begin inline asm
	{  mov.b32 %r63, {%rs39,%rs39};}

	// end inline asm
	ld.const.u32 	%r66, [weight_2_half_d+28];
	// begin inline asm
	{mul.f16x2 %r64,%r63,%r66;
}
	// end inline asm
	// begin inline asm
	{add.f16x2 %r67,%r60,%r64;
}
	// end inline asm
	// begin inline asm
	{add.f16x2 %r70,%r67,%r6;
}
	// end inline asm
	add.s32 	%r117, %r5, -1;
	setp.ge.s32 	%p11, %r3, %r117;
	@%p11 bra 	$L__BB0_6;
	mov.b32 	{%rs49, %rs50}, %r70;
	// begin inline asm
	{  cvt.f32.f16 %f8, %rs49;}

	// end inline asm
	cvt.f64.f32 	%fd3, %f8;
	mul.f64 	%fd4, %fd3, 0d3EB0C6F7A0B5ED8D;
	cvt.rn.f32.f64 	%f10, %fd4;
	cvta.to.global.u64 	%rd12, %rd2;
	add.s64 	%rd14, %rd12, %rd10;
	st.global.f32 	[%rd14], %f10;
	// begin inline asm
	{  cvt.f32.f16 %f9, %rs50;}

	// end inline asm
	cvt.f64.f32 	%fd5, %f9;
	mul.f64 	%fd6, %fd5, 0d3EB0C6F7A0B5ED8D;
	cvt.rn.f32.f64 	%f11, %fd6;
	st.global.f32 	[%rd14+4], %f11;
$L__BB0_6:
	ret;

}


// ===== COMPILED SASS (sm_100) =====

	.target	sm_100

	.elftype	@"ET_EXEC"


//--------------------- .note.nv.tkinfo           --------------------------
	.section	.note.nv.tkinfo,"",@"SHT_NOTE"
	.sectionflags	@"SHF_NOTE_NV_TKINFO"
	.tkinfo
        /*0018*/ 	.word	0x00000002
        /*0030*/ 	.string	""
        /*0030*/ 	.string	"ptxas"
        /*0030*/ 	.string	"Cuda compilation tools, release 13.0, V13.0.88"
        /*0030*/ 	.string	"Build cuda_13.0.r13.0/compiler.36424714_0"
        /*0030*/ 	.string	"-arch sm_100 -m 64 "



//--------------------- .note.nv.cuinfo           --------------------------
	.section	.note.nv.cuinfo,"",@"SHT_NOTE"
	.sectionflags	@"SHF_NOTE_NV_CUINFO"
        /*0018*/ 	.short	0x0002
        /*001a*/ 	.short	0x0064
        /*001c*/ 	.short	0x0082
	.zero		2


//--------------------- .nv.info                  --------------------------
	.section	.nv.info,"",@"SHT_CUDA_INFO"
	.align	4


	//----- nvinfo : EIATTR_REGCOUNT
	.align		4
        /*0000*/ 	.byte	0x04, 0x2f
        /*0002*/ 	.short	(.L_4 - .L_3)
	.align		4
.L_3:
        /*0004*/ 	.word	index@(_Z7fun_gpuPfS_if)
        /*0008*/ 	.word	0x00000019


	//----- nvinfo : EIATTR_FRAME_SIZE
	.align		4
.L_4:
        /*000c*/ 	.byte	0x04, 0x11
        /*000e*/ 	.short	(.L_6 - .L_5)
	.align		4
.L_5:
        /*0010*/ 	.word	index@(_Z7fun_gpuPfS_if)
        /*0014*/ 	.word	0x00000000


	//----- nvinfo : EIATTR_MIN_STACK_SIZE
	.align		4
.L_6:
        /*0018*/ 	.byte	0x04, 0x12
        /*001a*/ 	.short	(.L_8 - .L_7)
	.align		4
.L_7:
        /*001c*/ 	.word	index@(_Z7fun_gpuPfS_if)
        /*0020*/ 	.word	0x00000000
.L_8:


//--------------------- .nv.compat                --------------------------
	.section	.nv.compat,"",@"SHT_CUDA_COMPAT_INFO"
	.align	4
        /*0000*/ 	.byte	0x02, 0x09, 0x00, 0x00, 0x02, 0x02, 0x01, 0x00, 0x02, 0x05, 0x05, 0x00, 0x03, 0x07, 0x01, 0x01
        /*0010*/ 	.byte	0x02, 0x03, 0x00, 0x00, 0x02, 0x06, 0x01, 0x00, 0x04, 0x0b, 0x08, 0x00, 0x01, 0x00, 0x00, 0x00
        /*0020*/ 	.byte	0x00, 0x00, 0x00, 0x00


//--------------------- .nv.info._Z7fun_gpuPfS_if --------------------------
	.section	.nv.info._Z7fun_gpuPfS_if,"",@"SHT_CUDA_INFO"
	.sectionflags	@""
	.align	4


	//----- nvinfo : EIATTR_CUDA_API_VERSION
	.align		4
        /*0000*/ 	.byte	0x04, 0x37
        /*0002*/ 	.short	(.L_10 - .L_9)
.L_9:
        /*0004*/ 	.word	0x00000082


	//----- nvinfo : EIATTR_KPARAM_INFO
	.align		4
.L_10:
        /*0008*/ 	.byte	0x04, 0x17
        /*000a*/ 	.short	(.L_12 - .L_11)
.L_11:
        /*000c*/ 	.word	0x00000000
        /*0010*/ 	.short	0x0003
        /*0012*/ 	.short	0x0014
        /*0014*/ 	.byte	0x00, 0xf0, 0x11, 0x00


	//----- nvinfo : EIATTR_KPARAM_INFO
	.align		4
.L_12:
        /*0018*/ 	.byte	0x04, 0x17
        /*001a*/ 	.short	(.L_14 - .L_13)
.L_13:
        /*001c*/ 	.word	0x00000000
        /*0020*/ 	.short	0x0002
        /*0022*/ 	.short	0x0010
        /*0024*/ 	.byte	0x00, 0xf0, 0x11, 0x00


	//----- nvinfo : EIATTR_KPARAM_INFO
	.align		4
.L_14:
        /*0028*/ 	.byte	0x04, 0x17
        /*002a*/ 	.short	(.L_16 - .L_15)
.L_15:
        /*002c*/ 	.word	0x00000000
        /*0030*/ 	.short	0x0001
        /*0032*/ 	.short	0x0008
        /*0034*/ 	.byte	0x00, 0xf5, 0x21, 0x00


	//----- nvinfo : EIATTR_KPARAM_INFO
	.align		4
.L_16:
        /*0038*/ 	.byte	0x04, 0x17
        /*003a*/ 	.short	(.L_18 - .L_17)
.L_17:
        /*003c*/ 	.word	0x00000000
        /*0040*/ 	.short	0x0000
        /*0042*/ 	.short	0x0000
        /*0044*/ 	.byte	0x00, 0xf5, 0x21, 0x00


	//----- nvinfo : EIATTR_SPARSE_MMA_MASK
	.align		4
.L_18:
        /*0048*/ 	.byte	0x03, 0x50
        /*004a*/ 	.short	0x0000


	//----- nvinfo : EIATTR_WMMA_USED
	.align		4
        /*004c*/ 	.byte	0x01, 0x2b
	.zero		2


	//----- nvinfo : EIATTR_MAXREG_COUNT
	.align		4
        /*0050*/ 	.byte	0x03, 0x1b
        /*0052*/ 	.short	0x00ff


	//----- nvinfo : EIATTR_NUM_BARRIERS
	.align		4
        /*0054*/ 	.byte	0x02, 0x4c
        /*0056*/ 	.byte	0x01
	.zero		1


	//----- nvinfo : EIATTR_MERCURY_ISA_VERSION
	.align		4
        /*0058*/ 	.byte	0x03, 0x5f
        /*005a*/ 	.short	0x0101


	//----- nvinfo : EIATTR_VRC_CTA_INIT_COUNT
	.align		4
        /*005c*/ 	.byte	0x02, 0x4a
	.zero		1
	.zero		1


	//----- nvinfo : EIATTR_EXIT_INSTR_OFFSETS
	.align		4
        /*0060*/ 	.byte	0x04, 0x1c
        /*0062*/ 	.short	(.L_20 - .L_19)


	//   ....[0]....
.L_19:
        /*0064*/ 	.word	0x000009e0


	//   ....[1]....
        /*0068*/ 	.word	0x00000ae0


	//----- nvinfo : EIATTR_CRS_STACK_SIZE
	.align		4
.L_20:
        /*006c*/ 	.byte	0x04, 0x1e
        /*006e*/ 	.short	(.L_22 - .L_21)
.L_21:
        /*0070*/ 	.word	0x00000000


	//----- nvinfo : EIATTR_CBANK_PARAM_SIZE
	.align		4
.L_22:
        /*0074*/ 	.byte	0x03, 0x19
        /*0076*/ 	.short	0x0018


	//----- nvinfo : EIATTR_PARAM_CBANK
	.align		4
        /*0078*/ 	.byte	0x04, 0x0a
        /*007a*/ 	.short	(.L_24 - .L_23)
	.align		4
.L_23:
        /*007c*/ 	.word	index@(.nv.constant0._Z7fun_gpuPfS_if)
        /*0080*/ 	.short	0x0380
        /*0082*/ 	.short	0x0018


	//----- nvinfo : EIATTR_SW_WAR
	.align		4
.L_24:
        /*0084*/ 	.byte	0x04, 0x36
        /*0086*/ 	.short	(.L_26 - .L_25)
.L_25:
        /*0088*/ 	.word	0x00000008
.L_26:


//--------------------- .nv.callgraph             --------------------------
	.section	.nv.callgraph,"",@"SHT_CUDA_CALLGRAPH"
	.align	4
	.sectionentsize	8
	.align		4
        /*0000*/ 	.word	0x00000000
	.align		4
        /*0004*/ 	.word	0xffffffff
	.align		4
        /*0008*/ 	.word	0x00000000
	.align		4
        /*000c*/ 	.word	0xfffffffe
	.align		4
        /*0010*/ 	.word	0x00000000
	.align		4
        /*0014*/ 	.word	0xfffffffd
	.align		4
        /*0018*/ 	.word	0x00000000
	.align		4
        /*001c*/ 	.word	0xfffffffc


//--------------------- .nv.constant3             --------------------------
	.section	.nv.constant3,"a",@progbits
	.align	4
.nv.constant3:
	.type		weight_1_half_d,@object
	.size		weight_1_half_d,(weight_2_half_d - weight_1_half_d)
weight_1_half_d:
	.zero		64
	.type		weight_2_half_d,@object
	.size		weight_2_half_d,(bias_1_half_d - weight_2_half_d)
weight_2_half_d:
	.zero		32
	.type		bias_1_half_d,@object
	.size		bias_1_half_d,(.L_2 - bias_1_half_d)
bias_1_half_d:
	.zero		16
.L_2:


//--------------------- .text._Z7fun_gpuPfS_if    --------------------------
	.section	.text._Z7fun_gpuPfS_if,"ax",@progbits
	.align	128
        .global         _Z7fun_gpuPfS_if
        .type           _Z7fun_gpuPfS_if,@function
        .size           _Z7fun_gpuPfS_if,(.L_x_3 - _Z7fun_gpuPfS_if)
        .other          _Z7fun_gpuPfS_if,@"STO_CUDA_ENTRY STV_DEFAULT"
_Z7fun_gpuPfS_if:
.text._Z7fun_gpuPfS_if:
[----:B------:R-:W-:Y:S01]  /*0000*/  LDC R1, c[0x0][0x37c] ;  /* 0x0000df00ff017b82 */ /* 0x000fe20000000800 */
[----:B------:R-:W0:Y:S01]  /*0010*/  S2R R7, SR_TID.X ;  /* 0x0000000000077919 */ /* 0x000e220000002100 */
[----:B------:R-:W-:Y:S01]  /*0020*/  BSSY.RECONVERGENT B0, `(.L_x_0) ;  /* 0x0000011000007945 */ /* 0x000fe20003800200 */
[----:B0-----:R-:W-:Y:S02]  /*0030*/  ISETP.GT.U32.AND P0, PT, R7, 0x1f, PT ;  /* 0x0000001f0700780c */ /* 0x001fe40003f04070 */
[----:B------:R-:W-:-:S11]  /*0040*/  SHF.R.U32.HI R6, RZ, 0x5, R7 ;  /* 0x00000005ff067819 */ /* 0x000fd60000011607 */
[----:B------:R-:W-:Y:S01]  /*0050*/  @!P0 IMAD.SHL.U32 R2, R7, 0x2, RZ ;  /* 0x0000000207028824 */ /* 0x000fe200078e00ff */
[----:B------:R-:W0:Y:S01]  /*0060*/  @!P0 S2R R5, SR_CgaCtaId ;  /* 0x0000000000058919 */ /* 0x000e220000008800 */
[----:B------:R-:W-:Y:S02]  /*0070*/  @!P0 MOV R0, 0x400 ;  /* 0x0000040000008802 */ /* 0x000fe40000000f00 */
[----:B------:R-:W1:Y:S02]  /*0080*/  @!P0 LDC.U16 R3, c[0x3][R2] ;  /* 0x00c0000002038b82 */ /* 0x000e640000000400 */
[----:B0-----:R-:W-:-:S05]  /*0090*/  @!P0 LEA R0, R5, R0, 0x18 ;  /* 0x0000000005008211 */ /* 0x001fca00078ec0ff */
[----:B------:R-:W-:-:S05]  /*00a0*/  @!P0 IMAD R0, R7, 0x2, R0 ;  /* 0x0000000207008824 */ /* 0x000fca00078e0200 */
[----:B-1----:R0:W-:Y:S01]  /*00b0*/  @!P0 STS.U16 [R0], R3 ;  /* 0x0000000300008388 */ /* 0x0021e20000000400 */
[----:B------:R-:W-:Y:S05]  /*00c0*/  @!P0 BRA `(.L_x_1) ;  /* 0x0000000000188947 */ /* 0x000fea0003800000 */
[----:B------:R-:W-:-:S13]  /*00d0*/  ISETP.GT.U32.AND P0, PT, R7, 0x7f, PT ;  /* 0x0000007f0700780c */ /* 0x000fda0003f04070 */
[----:B0-----:R-:W0:Y:S01]  /*00e0*/  @!P0 S2R R3, SR_CgaCtaId ;  /* 0x0000000000038919 */ /* 0x001e220000008800 */
[----:B------:R-:W-:-:S04]  /*00f0*/  @!P0 MOV R0, 0x400 ;  /* 0x0000040000008802 */ /* 0x000fc80000000f00 */
[----:B0-----:R-:W-:-:S05]  /*0100*/  @!P0 LEA R0, R3, R0, 0x18 ;  /* 0x0000000003008211 */ /* 0x001fca00078ec0ff */
[----:B------:R-:W-:-:S05]  /*0110*/  @!P0 IMAD R0, R7, 0x2, R0 ;  /* 0x0000000207008824 */ /* 0x000fca00078e0200 */
[----:B------:R1:W-:Y:S02]  /*0120*/  @!P0 STS.U16 [R0], RZ ;  /* 0x000000ff00008388 */ /* 0x0003e40000000400 */
.L_x_1:
[----:B------:R-:W-:Y:S05]  /*0130*/  BSYNC.RECONVERGENT B0 ;  /* 0x0000000000007941 */ /* 0x000fea0003800200 */
.L_x_0:
[----:B------:R-:W-:Y:S01]  /*0140*/  UMOV UR4, 0x60 ;  /* 0x0000006000047882 */ /* 0x000fe20000000000 */
[----:B------:R-:W2:Y:S01]  /*0150*/  S2UR UR7, SR_CgaCtaId ;  /* 0x00000000000779c3 */ /* 0x000ea20000008800 */
[----:B0-----:R-:W-:Y:S01]  /*0160*/  LEA R3, R6, UR4, 0x1 ;  /* 0x0000000406037c11 */ /* 0x001fe2000f8e08ff */
[----:B------:R-:W-:Y:S01]  /*0170*/  UMOV UR6, 0x400 ;  /* 0x0000040000067882 */ /* 0x000fe20000000000 */
[----:B------:R-:W-:Y:S01]  /*0180*/  IMAD.SHL.U32 R2, R7, 0x2, RZ ;  /* 0x0000000207027824 */ /* 0x000fe200078e00ff */
[----:B------:R-:W-:Y:S02]  /*0190*/  UIADD3 UR4, UPT, UPT, UR6, 0x100, URZ ;  /* 0x0000010006047890 */ /* 0x000fe4000fffe0ff */
[----:B------:R-:W-:Y:S02]  /*01a0*/  UIADD3 UR5, UPT, UPT, UR6, 0x300, URZ ;  /* 0x0000030006057890 */ /* 0x000fe4000fffe0ff */
[----:B------:R-:W0:Y:S08]  /*01b0*/  LDC.U16 R3, c[0x3][R3] ;  /* 0x00c0000003037b82 */ /* 0x000e300000000400 */
[----:B-1----:R-:W1:Y:S08]  /*01c0*/  LDC R0, c[0x0][0x360] ;  /* 0x0000d800ff007b82 */ /* 0x002e700000000800 */
[----:B------:R-:W1:Y:S01]  /*01d0*/  S2UR UR8, SR_CTAID.X ;  /* 0x00000000000879c3 */ /* 0x000e620000002500 */
[----:B--2---:R-:W-:-:S02]  /*01e0*/  ULEA UR4, UR7, UR4, 0x18 ;  /* 0x0000000407047291 */ /* 0x004fc4000f8ec0ff */
[----:B------:R-:W-:-:S05]  /*01f0*/  ULEA UR5, UR7, UR5, 0x18 ;  /* 0x0000000507057291 */ /* 0x000fca000f8ec0ff */
[----:B------:R-:W2:Y:S01]  /*0200*/  LDC.64 R4, c[0x0][0x380] ;  /* 0x0000e000ff047b82 */ /* 0x000ea20000000a00 */
[----:B-1----:R-:W-:Y:S01]  /*0210*/  IMAD R0, R0, UR8, R7 ;  /* 0x0000000800007c24 */ /* 0x002fe2000f8e0207 */
[----:B------:R-:W1:Y:S03]  /*0220*/  LDCU.64 UR8, c[0x0][0x358] ;  /* 0x00006b00ff0877ac */ /* 0x000e660008000a00 */
[----:B------:R-:W-:Y:S01]  /*0230*/  IMAD.SHL.U32 R0, R0, 0x2, RZ ;  /* 0x0000000200007824 */ /* 0x000fe200078e00ff */
[----:B0-----:R1:W-:Y:S03]  /*0240*/  STS.U16 [R2+UR4], R3 ;  /* 0x0000000302007988 */ /* 0x0013e60008000404 */
[----:B--2---:R-:W-:Y:S01]  /*0250*/  IMAD.WIDE R4, R0, 0x4, R4 ;  /* 0x0000000400047825 */ /* 0x004fe200078e0204 */
[----:B------:R-:W-:Y:S04]  /*0260*/  STS.U16 [R2+UR5], RZ ;  /* 0x000000ff02007988 */ /* 0x000fe80008000405 */
[----:B------:R-:W-:Y:S04]  /*0270*/  STS.U16 [R2+UR5+0x200], RZ ;  /* 0x000200ff02007988 */ /* 0x000fe80008000405 */
        /* <DEDUP_REMOVED lines=13> */
[----:B------:R0:W-:Y:S01]  /*0350*/  STS.U16 [R2+UR5+0x1e00], RZ ;  /* 0x001e00ff02007988 */ /* 0x0001e20008000405 */
[----:B------:R-:W-:Y:S06]  /*0360*/  BAR.SYNC.DEFER_BLOCKING 0x0 ;  /* 0x0000000000007b1d */ /* 0x000fec0000010000 */
[----:B-1----:R-:W2:Y:S04]  /*0370*/  LDG.E R3, desc[UR8][R4.64] ;  /* 0x0000000804037981 */ /* 0x002ea8000c1e1900 */
[----:B------:R-:W3:Y:S04]  /*0380*/  LDG.E R7, desc[UR8][R4.64+0x4] ;  /* 0x0000040804077981 */ /* 0x000ee8000c1e1900 */
[----:B------:R1:W4:Y:S01]  /*0390*/  LDG.E R9, desc[UR8][R4.64+0x8] ;  /* 0x0000080804097981 */ /* 0x000322000c1e1900 */
[----:B------:R-:W-:Y:S01]  /*03a0*/  LOP3.LUT R8, R2, 0x3e, RZ, 0xc0, !PT ;  /* 0x0000003e02087812 */ /* 0x000fe200078ec0ff */
[----:B------:R-:W-:Y:S01]  /*03b0*/  ULEA UR6, UR7, UR6, 0x18 ;  /* 0x0000000607067291 */ /* 0x000fe2000f8ec0ff */
[----:B------:R-:W5:Y:S02]  /*03c0*/  S2R R10, SR_LANEID ;  /* 0x00000000000a7919 */ /* 0x000f640000000000 */
[----:B-----5:R-:W-:-:S02]  /*03d0*/  SHF.R.U32.HI R12, RZ, 0x2, R10 ;  /* 0x00000002ff0c7819 */ /* 0x020fc4000001160a */
[----:B------:R-:W-:Y:S02]  /*03e0*/  LOP3.LUT R11, R10, 0x3, RZ, 0xc0, !PT ;  /* 0x000000030a0b7812 */ /* 0x000fe400078ec0ff */
[----:B-1----:R-:W-:-:S03]  /*03f0*/  SHF.R.U32.HI R4, RZ, 0x3, R10 ;  /* 0x00000003ff047819 */ /* 0x002fc6000001160a */
[----:B------:R-:W-:Y:S02]  /*0400*/  IMAD R12, R12, 0x10, R11 ;  /* 0x000000100c0c7824 */ /* 0x000fe400078e020b */
[----:B------:R-:W-:-:S05]  /*0410*/  IMAD.SHL.U32 R4, R4, 0x8, RZ ;  /* 0x0000000804047824 */ /* 0x000fca00078e00ff */
[----:B------:R-:W-:Y:S02]  /*0420*/  LOP3.LUT R4, R4, 0x8, RZ, 0xe2, !PT ;  /* 0x0000000804047812 */ /* 0x000fe400078ee2ff */
[----:B--2---:R-:W-:Y:S02]  /*0430*/  F2FP.F16.F32.PACK_AB R5, RZ, R3 ;  /* 0x00000003ff05723e */ /* 0x004fe400000000ff */
[----:B------:R-:W-:Y:S02]  /*0440*/  LEA R3, R6, UR5, 0xa ;  /* 0x0000000506037c11 */ /* 0x000fe4000f8e50ff */
[----:B---3--:R-:W-:Y:S02]  /*0450*/  F2FP.F16.F32.PACK_AB R7, RZ, R7 ;  /* 0x00000007ff07723e */ /* 0x008fe400000000ff */
[----:B------:R-:W-:Y:S01]  /*0460*/  SHF.R.U32.HI R6, RZ, 0x4, R10 ;  /* 0x00000004ff067819 */ /* 0x000fe2000001160a */
[----:B0-----:R-:W-:Y:S01]  /*0470*/  IMAD.IADD R2, R3, 0x1, R8 ;  /* 0x0000000103027824 */ /* 0x001fe200078e0208 */
[----:B----4-:R-:W-:-:S02]  /*0480*/  F2FP.F16.F32.PACK_AB R9, RZ, R9 ;  /* 0x00000009ff09723e */ /* 0x010fc400000000ff */
[----:B------:R-:W-:Y:S02]  /*0490*/  PRMT R8, R5, 0x7610, R8 ;  /* 0x0000761005087816 */ /* 0x000fe40000000008 */
[C---:B------:R-:W-:Y:S02]  /*04a0*/  PRMT R13, R7.reuse, 0x7610, R13 ;  /* 0x00007610070d7816 */ /* 0x040fe4000000000d */
[----:B------:R-:W-:Y:S01]  /*04b0*/  PRMT R16, R7, 0x7610, R16 ;  /* 0x0000761007107816 */ /* 0x000fe20000000010 */
[----:B------:R0:W-:Y:S01]  /*04c0*/  STS.U16 [R2], R8 ;  /* 0x0000000802007388 */ /* 0x0001e20000000400 */
[----:B------:R-:W-:Y:S02]  /*04d0*/  PRMT R11, R9, 0x7610, R11 ;  /* 0x00007610090b7816 */ /* 0x000fe4000000000b */
[----:B------:R-:W-:Y:S01]  /*04e0*/  LOP3.LUT R7, R10, 0xf, RZ, 0xc0, !PT ;  /* 0x0000000f0a077812 */ /* 0x000fe200078ec0ff */
[----:B------:R-:W-:Y:S01]  /*04f0*/  STS.U16 [R2+0x40], R13 ;  /* 0x0000400d02007388 */ /* 0x000fe20000000400 */
[----:B------:R-:W-:Y:S01]  /*0500*/  LEA R9, R12, UR4, 0x2 ;  /* 0x000000040c097c11 */ /* 0x000fe2000f8e10ff */
[----:B------:R-:W1:Y:S01]  /*0510*/  LDCU UR4, c[0x0][0x390] ;  /* 0x00007200ff0477ac */ /* 0x000e620008000800 */
[----:B------:R-:W-:Y:S01]  /*0520*/  LOP3.LUT R5, R10, 0x7, RZ, 0xc0, !PT ;  /* 0x000000070a057812 */ /* 0x000fe200078ec0ff */
[----:B------:R2:W-:Y:S01]  /*0530*/  STS.U16 [R2+0x80], R16 ;  /* 0x0000801002007388 */ /* 0x0005e20000000400 */
[----:B0-----:R-:W-:-:S03]  /*0540*/  SHF.R.U32.HI R8, RZ, 0x3, R7 ;  /* 0x00000003ff087819 */ /* 0x001fc60000011607 */
[----:B------:R-:W-:Y:S01]  /*0550*/  STS.U16 [R2+0xc0], R11 ;  /* 0x0000c00b02007388 */ /* 0x000fe20000000400 */
[----:B------:R-:W-:Y:S01]  /*0560*/  LOP3.LUT R7, R7, 0x7, RZ, 0xc0, !PT ;  /* 0x0000000707077812 */ /* 0x000fe200078ec0ff */
[----:B------:R-:W-:Y:S02]  /*0570*/  IMAD R5, R6, 0x8, R5 ;  /* 0x0000000806057824 */ /* 0x000fe400078e0205 */
[----:B------:R-:W0:Y:S01]  /*0580*/  LDS R18, [R9] ;  /* 0x0000000009127984 */ /* 0x000e220000000800 */
[----:B------:R-:W-:Y:S02]  /*0590*/  IMAD.SHL.U32 R8, R8, 0x8, RZ ;  /* 0x0000000808087824 */ /* 0x000fe400078e00ff */
[----:B------:R-:W-:Y:S01]  /*05a0*/  IMAD R4, R5, 0x20, R4 ;  /* 0x0000002005047824 */ /* 0x000fe200078e0204 */
[----:B------:R-:W3:Y:S02]  /*05b0*/  LDS R15, [R9+0x10] ;  /* 0x00001000090f7984 */ /* 0x000ee40000000800 */
[----:B------:R-:W-:Y:S01]  /*05c0*/  LOP3.LUT R7, R8, 0x8, R7, 0xe2, !PT ;  /* 0x0000000808077812 */ /* 0x000fe200078ee207 */
[----:B------:R-:W-:Y:S01]  /*05d0*/  IMAD.U32 R22, R4, 0x2, R3 ;  /* 0x0000000204167824 */ /* 0x000fe200078e0003 */
[----:B------:R-:W4:Y:S01]  /*05e0*/  LDS R14, [R9+0x20] ;  /* 0x00002000090e7984 */ /* 0x000f220000000800 */
[----:B-1----:R-:W-:-:S02]  /*05f0*/  UIADD3 UR4, UPT, UPT, UR4, -0x1, URZ ;  /* 0xffffffff04047890 */ /* 0x002fc4000fffe0ff */
[----:B------:R-:W-:Y:S01]  /*0600*/  IMAD.SHL.U32 R7, R7, 0x8, RZ ;  /* 0x0000000807077824 */ /* 0x000fe200078e00ff */
[----:B------:R-:W1:Y:S04]  /*0610*/  LDS R13, [R9+0x30] ;  /* 0x00003000090d7984 */ /* 0x000e680000000800 */
[----:B--2---:R-:W-:Y:S01]  /*0620*/  LEA R16, R7, UR6, 0x1 ;  /* 0x0000000607107c11 */ /* 0x004fe2000f8e08ff */
[----:B------:R-:W-:Y:S04]  /*0630*/  LDSM.16.MT88.4 R8, [R22+0x20] ;  /* 0x000020001608783b */ /* 0x000fe80000004200 */
[----:B------:R-:W-:Y:S04]  /*0640*/  LDSM.16.MT88.4 R4, [R22] ;  /* 0x000000001604783b */ /* 0x000fe80000004200 */
[----:B------:R-:W-:Y:S04]  /*0650*/  LDSM.16.MT88.2 R16, [R16] ;  /* 0x000000001010783b */ /* 0x000fe80000004100 */
[----:B0-----:R-:W-:Y:S04]  /*0660*/  MOVM.16.MT88 R18, R18 ;  /* 0x000000001212723a */ /* 0x001fe80000000000 */
[----:B---3--:R-:W0:Y:S04]  /*0670*/  MOVM.16.MT88 R19, R15 ;  /* 0x000000000f13723a */ /* 0x008e280000000000 */
[----:B----4-:R-:W-:Y:S04]  /*0680*/  MOVM.16.MT88 R20, R14 ;  /* 0x000000000e14723a */ /* 0x010fe80000000000 */
[----:B-1----:R-:W1:Y:S01]  /*0690*/  MOVM.16.MT88 R21, R13 ;  /* 0x000000000d15723a */ /* 0x002e620000000000 */
[----:B0-----:R-:W-:Y:S01]  /*06a0*/  HMMA.16816.F16 R4, R4, R16, R18 ;  /* 0x000000100404723c */ /* 0x001fe20000000812 */
[----:B------:R-:W-:-:S07]  /*06b0*/  IMAD.U32 R19, R12, 0x4, R3 ;  /* 0x000000040c137824 */ /* 0x000fce00078e0003 */
[----:B-1----:R-:W-:Y:S11]  /*06c0*/  HMMA.16816.F16 R8, R8, R16, R20 ;  /* 0x000000100808723c */ /* 0x002ff60000000814 */
[----:B------:R-:W-:-:S02]  /*06d0*/  HSETP2.GT.AND P5, P2, R5, RZ.H0_H0, PT ;  /* 0x200000ff05007234 */ /* 0x000fc40003aa4000 */
[----:B------:R-:W-:Y:S02]  /*06e0*/  HSETP2.GT.AND P3, P1, R4, RZ.H0_H0, PT ;  /* 0x200000ff04007234 */ /* 0x000fe40003964000 */
[----:B------:R-:W-:Y:S02]  /*06f0*/  PRMT R6, R4, 0x7632, R6 ;  /* 0x0000763204067816 */ /* 0x000fe40000000006 */
[C---:B------:R-:W-:Y:S02]  /*0700*/  SEL R10, R5.reuse, RZ, P5 ;  /* 0x000000ff050a7207 */ /* 0x040fe40002800000 */
[----:B------:R-:W-:Y:S02]  /*0710*/  HSETP2.GT.AND P4, P0, R8, RZ.H0_H0, PT ;  /* 0x200000ff08007234 */ /* 0x000fe40003884000 */
[----:B------:R-:W-:Y:S02]  /*0720*/  HSETP2.GT.AND P5, P6, R9, RZ.H0_H0, PT ;  /* 0x200000ff09007234 */ /* 0x000fe40003ea4000 */
[----:B------:R-:W-:-:S02]  /*0730*/  PRMT R7, R5, 0x7632, R7 ;  /* 0x0000763205077816 */ /* 0x000fc40000000007 */
[----:B------:R-:W-:Y:S02]  /*0740*/  PRMT R11, R8, 0x7632, R11 ;  /* 0x00007632080b7816 */ /* 0x000fe4000000000b */
[C---:B------:R-:W-:Y:S02]  /*0750*/  PRMT R13, R9.reuse, 0x7632, R13 ;  /* 0x00007632090d7816 */ /* 0x040fe4000000000d */
[----:B------:R-:W-:Y:S02]  /*0760*/  SEL R5, R6, RZ, P1 ;  /* 0x000000ff06057207 */ /* 0x000fe40000800000 */
[----:B------:R-:W-:Y:S02]  /*0770*/  SEL R8, R8, RZ, P4 ;  /* 0x000000ff08087207 */ /* 0x000fe40002000000 */
[----:B------:R-:W-:Y:S02]  /*0780*/  SEL R9, R9, RZ, P5 ;  /* 0x000000ff09097207 */ /* 0x000fe40002800000 */
[----:B------:R-:W-:-:S02]  /*0790*/  SEL R7, R7, RZ, P2 ;  /* 0x000000ff07077207 */ /* 0x000fc40001000000 */
[----:B------:R-:W-:Y:S02]  /*07a0*/  SEL R11, R11, RZ, P0 ;  /* 0x000000ff0b0b7207 */ /* 0x000fe40000000000 */
[----:B------:R-:W-:Y:S02]  /*07b0*/  SEL R6, R13, RZ, P6 ;  /* 0x000000ff0d067207 */ /* 0x000fe40003000000 */
[----:B------:R-:W-:Y:S02]  /*07c0*/  SEL R4, R4, RZ, P3 ;  /* 0x000000ff04047207 */ /* 0x000fe40001800000 */
[----:B------:R-:W-:Y:S02]  /*07d0*/  PRMT R7, R10, 0x5410, R7 ;  /* 0x000054100a077816 */ /* 0x000fe40000000007 */
[----:B------:R-:W-:Y:S02]  /*07e0*/  PRMT R8, R8, 0x5410, R11 ;  /* 0x0000541008087816 */ /* 0x000fe4000000000b */
[----:B------:R-:W-:Y:S01]  /*07f0*/  PRMT R6, R9, 0x5410, R6 ;  /* 0x0000541009067816 */ /* 0x000fe20000000006 */
[----:B------:R-:W0:Y:S01]  /*0800*/  LDC.64 R10, c[0x3][0x40] ;  /* 0x00c01000ff0a7b82 */ /* 0x000e220000000a00 */
[----:B------:R-:W-:Y:S01]  /*0810*/  PRMT R4, R4, 0x5410, R5 ;  /* 0x0000541004047816 */ /* 0x000fe20000000005 */
[----:B------:R-:W1:Y:S01]  /*0820*/  MOVM.16.MT88 R7, R7 ;  /* 0x000000000707723a */ /* 0x000e620000000000 */
[----:B------:R-:W-:-:S03]  /*0830*/  ISETP.GE.AND P0, PT, R0, UR4, PT ;  /* 0x0000000400007c0c */ /* 0x000fc6000bf06270 */
[----:B------:R-:W2:Y:S04]  /*0840*/  MOVM.16.MT88 R8, R8 ;  /* 0x000000000808723a */ /* 0x000ea80000000000 */
[----:B------:R3:W4:Y:S04]  /*0850*/  MOVM.16.MT88 R9, R4 ;  /* 0x000000000409723a */ /* 0x0007280000000000 */
[----:B------:R-:W5:Y:S01]  /*0860*/  MOVM.16.MT88 R6, R6 ;  /* 0x000000000606723a */ /* 0x000f620000000000 */
[----:B---3--:R-:W3:Y:S03]  /*0870*/  LDC.64 R4, c[0x3][0x48] ;  /* 0x00c01200ff047b82 */ /* 0x008ee60000000a00 */
[----:B-1----:R-:W-:Y:S04]  /*0880*/  STS [R19+0x10], R7 ;  /* 0x0000100713007388 */ /* 0x002fe80000000800 */
[----:B--2---:R-:W-:Y:S04]  /*0890*/  STS [R19+0x20], R8 ;  /* 0x0000200813007388 */ /* 0x004fe80000000800 */
[----:B----4-:R1:W-:Y:S04]  /*08a0*/  STS [R19], R9 ;  /* 0x0000000913007388 */ /* 0x0103e80000000800 */
[----:B-----5:R2:W-:Y:S04]  /*08b0*/  STS [R19+0x30], R6 ;  /* 0x0000300613007388 */ /* 0x0205e80000000800 */
[----:B------:R-:W0:Y:S01]  /*08c0*/  LDS.U16 R3, [R2] ;  /* 0x0000000002037984 */ /* 0x000e220000000400 */
[----:B-1----:R-:W1:Y:S03]  /*08d0*/  LDC.64 R8, c[0x3][0x58] ;  /* 0x00c01600ff087b82 */ /* 0x002e660000000a00 */
[----:B------:R-:W4:Y:S04]  /*08e0*/  LDS.U16 R12, [R2+0x40] ;  /* 0x00004000020c7984 */ /* 0x000f280000000400 */
[----:B------:R-:W3:Y:S01]  /*08f0*/  LDS.U16 R13, [R2+0x80] ;  /* 0x00008000020d7984 */ /* 0x000ee20000000400 */
[----:B--2---:R-:W2:Y:S03]  /*0900*/  LDC.64 R6, c[0x3][0x50] ;  /* 0x00c01400ff067b82 */ /* 0x004ea60000000a00 */
[----:B------:R-:W5:Y:S04]  /*0910*/  LDS.U16 R14, [R2+0xc0] ;  /* 0x0000c000020e7984 */ /* 0x000f680000000400 */
[----:B------:R-:W2:Y:S04]  /*0920*/  LDS.U16 R15, [R2+0x100] ;  /* 0x00010000020f7984 */ /* 0x000ea80000000400 */
[----:B------:R-:W1:Y:S04]  /*0930*/  LDS.U16 R16, [R2+0x140] ;  /* 0x0001400002107984 */ /* 0x000e680000000400 */
[----:B------:R-:W1:Y:S04]  /*0940*/  LDS.U16 R17, [R2+0x180] ;  /* 0x0001800002117984 */ /* 0x000e680000000400 */
[----:B------:R-:W1:Y:S01]  /*0950*/  LDS.U16 R18, [R2+0x1c0] ;  /* 0x0001c00002127984 */ /* 0x000e620000000400 */
[----:B0-----:R-:W-:-:S04]  /*0960*/  HFMA2 R3, R3.H0_H0, R10, RZ.H0_H0 ;  /* 0x0000000a03037231 */ /* 0x001fc800000408ff */
[----:B----4-:R-:W-:-:S04]  /*0970*/  HFMA2 R3, R12.H0_H0, R11, R3 ;  /* 0x0000000b0c037231 */ /* 0x010fc80000000803 */
[----:B---3--:R-:W-:-:S04]  /*0980*/  HFMA2 R3, R13.H0_H0, R4, R3 ;  /* 0x000000040d037231 */ /* 0x008fc80000000803 */
[----:B-----5:R-:W-:-:S04]  /*0990*/  HFMA2 R3, R14.H0_H0, R5, R3 ;  /* 0x000000050e037231 */ /* 0x020fc80000000803 */
[----:B--2---:R-:W-:-:S04]  /*09a0*/  HFMA2 R3, R15.H0_H0, R6, R3 ;  /* 0x000000060f037231 */ /* 0x004fc80000000803 */
[----:B-1----:R-:W-:-:S04]  /*09b0*/  HFMA2 R4, R16.H0_H0, R7, R3 ;  /* 0x0000000710047231 */ /* 0x002fc80000000803 */
[----:B------:R-:W-:-:S04]  /*09c0*/  HFMA2 R4, R17.H0_H0, R8, R4 ;  /* 0x0000000811047231 */ /* 0x000fc80000000804 */
[----:B------:R-:W-:Y:S01]  /*09d0*/  HFMA2 R4, R18.H0_H0, R9, R4 ;  /* 0x0000000912047231 */ /* 0x000fe20000000804 */
[----:B------:R-:W-:Y:S06]  /*09e0*/  @P0 EXIT ;  /* 0x000000000000094d */ /* 0x000fec0003800000 */
[----:B------:R-:W-:Y:S01]  /*09f0*/  HADD2 R4, R4, -9.234375, -9.515625 ;  /* 0xc89ec8c204047430 */ /* 0x000fe20000000000 */
[----:B------:R-:W0:Y:S01]  /*0a00*/  LDC.64 R8, c[0x0][0x388] ;  /* 0x0000e200ff087b82 */ /* 0x000e220000000a00 */
[----:B------:R-:W-:Y:S01]  /*0a10*/  UMOV UR4, 0xa0b5ed8d ;  /* 0xa0b5ed8d00047882 */ /* 0x000fe20000000000 */
[----:B------:R-:W-:Y:S02]  /*0a20*/  UMOV UR5, 0x3eb0c6f7 ;  /* 0x3eb0c6f700057882 */ /* 0x000fe40000000000 */
[--C-:B------:R-:W-:Y:S02]  /*0a30*/  HADD2.F32 R10, -RZ, R4.reuse.H0_H0 ;  /* 0x20000004ff0a7230 */ /* 0x100fe40000004100 */
[----:B------:R-:W-:Y:S02]  /*0a40*/  HADD2.F32 R11, -RZ, R4.H1_H1 ;  /* 0x30000004ff0b7230 */ /* 0x000fe40000004100 */
[----:B------:R-:W1:Y:S08]  /*0a50*/  F2F.F64.F32 R2, R10 ;  /* 0x0000000a00027310 */ /* 0x000e700000201800 */
[----:B------:R-:W2:Y:S01]  /*0a60*/  F2F.F64.F32 R4, R11 ;  /* 0x0000000b00047310 */ /* 0x000ea20000201800 */
[----:B-1----:R-:W-:-:S02]  /*0a70*/  DMUL R2, R2, UR4 ;  /* 0x0000000402027c28 */ /* 0x002fc40008000000 */
[----:B--2---:R-:W-:-:S08]  /*0a80*/  DMUL R6, R4, UR4 ;  /* 0x0000000404067c28 */ /* 0x004fd00008000000 */
[----:B------:R-:W1:Y:S01]  /*0a90*/  F2F.F32.F64 R3, R2 ;  /* 0x0000000200037310 */ /* 0x000e620000301000 */
[----:B0-----:R-:W-:-:S07]  /*0aa0*/  IMAD.WIDE R4, R0, 0x4, R8 ;  /* 0x0000000400047825 */ /* 0x001fce00078e0208 */
[----:B------:R-:W0:Y:S01]  /*0ab0*/  F2F.F32.F64 R7, R6 ;  /* 0x0000000600077310 */ /* 0x000e220000301000 */
[----:B-1----:R-:W-:Y:S04]  /*0ac0*/  STG.E desc[UR8][R4.64], R3 ;  /* 0x0000000304007986 */ /* 0x002fe8000c101908 */
[----:B0-----:R-:W-:Y:S01]  /*0ad0*/  STG.E desc[UR8][R4.64+0x4], R7 ;  /* 0x0000040704007986 */ /* 0x001fe2000c101908 */
[----:B------:R-:W-:Y:S05]  /*0ae0*/  EXIT ;  /* 0x000000000000794d */ /* 0x000fea0003800000 */
.L_x_2:
[----:B------:R-:W-:-:S00]  /*0af0*/  BRA `(.L_x_2) ;  /* 0xfffffffc00fc7947 */ /* 0x000fc0000383ffff */
[----:B------:R-:W-:-:S00]  /*0b00*/  NOP ;  /* 0x0000000000007918 */ /* 0x000fc00000000000 */
[----:B------:R-:W-:-:S00]  /*0b10*/  NOP ;  /* 0x0000000000007918 */ /* 0x000fc00000000000 */
[----:B------:R-:W-:-:S00]  /*0b20*/  NOP ;  /* 0x0000000000007918 */ /* 0x000fc00000000000 */
[----:B------:R-:W-:-:S00]  /*0b30*/  NOP ;  /* 0x0000000000007918 */ /* 0x000fc00000000000 */
[----:B------:R-:W-:-:S00]  /*0b40*/  NOP ;  /* 0x0000000000007918 */ /* 0x000fc00000000000 */
[----:B------:R-:W-:-:S00]  /*0b50*/  NOP ;  /* 0x0000000000007918 */ /* 0x000fc00000000000 */
[----:B------:R-:W-:-:S00]  /*0b60*/  NOP ;  /* 0x0000000000007918 */ /* 0x000fc00000000000 */
[----:B------:R-:W-:-:S00]  /*0b70*/  NOP ;  /* 0x0000000000007918 */ /* 0x000fc00000000000 */
.L_x_3:


//--------------------- .nv.shared._Z7fun_gpuPfS_if --------------------------
	.section	.nv.shared._Z7fun_gpuPfS_if,"aw",@nobits
	.sectionflags	@""
	.align	2
.nv.shared._Z7fun_gpuPfS_if:
	.zero		9984


//--------------------- .nv.shared.reserved.0     --------------------------
	.section	.nv.shared.reserved.0,"aw",@nobits
	.weak		__nv_reservedSMEM_offset_0_alias
	.size		__nv_reservedSMEM_offset_0_alias, 0, 64
	.other		__nv_reservedSMEM_offset_0_alias,@"STO_CUDA_RESERVED_SHARED STV_DEFAULT"
__nv_reservedSMEM_offset_0_alias:
	.zero		0
	.zero		64


//--------------------- .nv.constant0._Z7fun_gpuPfS_if --------------------------
	.section	.nv.constant0._Z7fun_gpuPfS_if,"a",@progbits
	.sectionflags	@""
	.align	4
.nv.constant0._Z7fun_gpuPfS_if:
	.zero		920


//--------------------- SYMBOLS --------------------------

	.type		.nv.reservedSmem.offset0,@object
	.size		.nv.reservedSmem.offset0,0x4
	.type		.nv.reservedSmem.cap,@object
	.size		.nv.reservedSmem.cap,0x4
